	.headerflags	@"EF_CUDA_TEXMODE_UNIFIED EF_CUDA_64BIT_ADDRESS EF_CUDA_ACCELERATORS EF_CUDA_SM90 EF_CUDA_VIRTUAL_SM(EF_CUDA_SM90)"
	.elftype	@"ET_EXEC"


//--------------------- .nv.info                  --------------------------
	.section	.nv.info,"",@"SHT_CUDA_INFO"
	.align	4


	//----- nvinfo : EIATTR_REGCOUNT
	.align		4
        /*0000*/ 	.byte	0x04, 0x2f
        /*0002*/ 	.short	(.L_3 - .L_2)
	.align		4
.L_2:
        /*0004*/ 	.word	index@(triton_poi_fused__native_batch_norm_legit_no_training_8)
        /*0008*/ 	.word	0x00000020


	//----- nvinfo : EIATTR_MIN_STACK_SIZE
	.align		4
.L_3:
        /*000c*/ 	.byte	0x04, 0x12
        /*000e*/ 	.short	(.L_5 - .L_4)
	.align		4
.L_4:
        /*0010*/ 	.word	index@(triton_poi_fused__native_batch_norm_legit_no_training_8)
        /*0014*/ 	.word	0x00000000


	//----- nvinfo : EIATTR_FRAME_SIZE
	.align		4
.L_5:
        /*0018*/ 	.byte	0x04, 0x11
        /*001a*/ 	.short	(.L_7 - .L_6)
	.align		4
.L_6:
        /*001c*/ 	.word	index@(triton_poi_fused__native_batch_norm_legit_no_training_8)
        /*0020*/ 	.word	0x00000000


	//----- nvinfo : EIATTR_MIN_STACK_SIZE
	.align		4
.L_7:
        /*0024*/ 	.byte	0x04, 0x12
        /*0026*/ 	.short	(.L_9 - .L_8)
	.align		4
.L_8:
        /*0028*/ 	.word	index@(triton_poi_fused__native_batch_norm_legit_no_training_8)
        /*002c*/ 	.word	0x00000000
.L_9:


//--------------------- .nv.info.triton_poi_fused__native_batch_norm_legit_no_training_8 --------------------------
	.section	.nv.info.triton_poi_fused__native_batch_norm_legit_no_training_8,"",@"SHT_CUDA_INFO"
	.sectionflags	@""
	.align	4


	//----- nvinfo : EIATTR_CUDA_API_VERSION
	.align		4
        /*0000*/ 	.byte	0x04, 0x37
        /*0002*/ 	.short	(.L_11 - .L_10)
.L_10:
        /*0004*/ 	.word	0x0000007c


	//----- nvinfo : EIATTR_KPARAM_INFO
	.align		4
.L_11:
        /*0008*/ 	.byte	0x04, 0x17
        /*000a*/ 	.short	(.L_13 - .L_12)
.L_12:
        /*000c*/ 	.word	0x00000000
        /*0010*/ 	.short	0x0006
        /*0012*/ 	.short	0x0030
        /*0014*/ 	.byte	0x00, 0xf0, 0x11, 0x00


	//----- nvinfo : EIATTR_KPARAM_INFO
	.align		4
.L_13:
        /*0018*/ 	.byte	0x04, 0x17
        /*001a*/ 	.short	(.L_15 - .L_14)
.L_14:
        /*001c*/ 	.word	0x00000000
        /*0020*/ 	.short	0x0005
        /*0022*/ 	.short	0x0028
        /*0024*/ 	.byte	0x00, 0xf4, 0x21, 0x00


	//----- nvinfo : EIATTR_KPARAM_INFO
	.align		4
.L_15:
        /*0028*/ 	.byte	0x04, 0x17
        /*002a*/ 	.short	(.L_17 - .L_16)
.L_16:
        /*002c*/ 	.word	0x00000000
        /*0030*/ 	.short	0x0004
        /*0032*/ 	.short	0x0020
        /*0034*/ 	.byte	0x00, 0xf4, 0x21, 0x00


	//----- nvinfo : EIATTR_KPARAM_INFO
	.align		4
.L_17:
        /*0038*/ 	.byte	0x04, 0x17
        /*003a*/ 	.short	(.L_19 - .L_18)
.L_18:
        /*003c*/ 	.word	0x00000000
        /*0040*/ 	.short	0x0003
        /*0042*/ 	.short	0x0018
        /*0044*/ 	.byte	0x00, 0xf4, 0x21, 0x00


	//----- nvinfo : EIATTR_KPARAM_INFO
	.align		4
.L_19:
        /*0048*/ 	.byte	0x04, 0x17
        /*004a*/ 	.short	(.L_21 - .L_20)
.L_20:
        /*004c*/ 	.word	0x00000000
        /*0050*/ 	.short	0x0002
        /*0052*/ 	.short	0x0010
        /*0054*/ 	.byte	0x00, 0xf4, 0x21, 0x00


	//----- nvinfo : EIATTR_KPARAM_INFO
	.align		4
.L_21:
        /*0058*/ 	.byte	0x04, 0x17
        /*005a*/ 	.short	(.L_23 - .L_22)
.L_22:
        /*005c*/ 	.word	0x00000000
        /*0060*/ 	.short	0x0001
        /*0062*/ 	.short	0x0008
        /*0064*/ 	.byte	0x00, 0xf4, 0x21, 0x00


	//----- nvinfo : EIATTR_KPARAM_INFO
	.align		4
.L_23:
        /*0068*/ 	.byte	0x04, 0x17
        /*006a*/ 	.short	(.L_25 - .L_24)
.L_24:
        /*006c*/ 	.word	0x00000000
        /*0070*/ 	.short	0x0000
        /*0072*/ 	.short	0x0000
        /*0074*/ 	.byte	0x00, 0xf4, 0x21, 0x00


	//----- nvinfo : EIATTR_SPARSE_MMA_MASK
	.align		4
.L_25:
        /*0078*/ 	.byte	0x03, 0x50
        /*007a*/ 	.short	0x0000


	//----- nvinfo : EIATTR_MAXREG_COUNT
	.align		4
        /*007c*/ 	.byte	0x03, 0x1b
        /*007e*/ 	.short	0x00ff


	//----- nvinfo : EIATTR_EXIT_INSTR_OFFSETS
	.align		4
        /*0080*/ 	.byte	0x04, 0x1c
        /*0082*/ 	.short	(.L_27 - .L_26)


	//   ....[0]....
.L_26:
        /*0084*/ 	.word	0x00000610


	//----- nvinfo : EIATTR_REQNTID
	.align		4
.L_27:
        /*0088*/ 	.byte	0x04, 0x10
        /*008a*/ 	.short	(.L_29 - .L_28)
.L_28:
        /*008c*/ 	.word	0x00000080
        /*0090*/ 	.word	0x00000001
        /*0094*/ 	.word	0x00000001


	//----- nvinfo : EIATTR_CBANK_PARAM_SIZE
	.align		4
.L_29:
        /*0098*/ 	.byte	0x03, 0x19
        /*009a*/ 	.short	0x0034


	//----- nvinfo : EIATTR_PARAM_CBANK
	.align		4
        /*009c*/ 	.byte	0x04, 0x0a
        /*009e*/ 	.short	(.L_31 - .L_30)
	.align		4
.L_30:
        /*00a0*/ 	.word	index@(.nv.constant0.triton_poi_fused__native_batch_norm_legit_no_training_8)
        /*00a4*/ 	.short	0x0210
        /*00a6*/ 	.short	0x0034


	//----- nvinfo : EIATTR_SW_WAR
	.align		4
.L_31:
        /*00a8*/ 	.byte	0x04, 0x36
        /*00aa*/ 	.short	(.L_33 - .L_32)
.L_32:
        /*00ac*/ 	.word	0x00000008
.L_33:


//--------------------- .nv.callgraph             --------------------------
	.section	.nv.callgraph,"",@"SHT_CUDA_CALLGRAPH"
	.align	4
	.sectionentsize	8
	.align		4
        /*0000*/ 	.word	0x00000000
	.align		4
        /*0004*/ 	.word	0xffffffff
	.align		4
        /*0008*/ 	.word	0x00000000
	.align		4
        /*000c*/ 	.word	0xfffffffe
	.align		4
        /*0010*/ 	.word	0x00000000
	.align		4
        /*0014*/ 	.word	0xfffffffd
	.align		4
        /*0018*/ 	.word	0x00000000
	.align		4
        /*001c*/ 	.word	0xfffffffc


//--------------------- .nv.constant4             --------------------------
	.section	.nv.constant4,"a",@progbits
	.align	8
	.align		8
.nv.constant4:
        /*0000*/ 	.dword	_$_str
	.align		8
        /*0008*/ 	.dword	_$_str_$_2


//--------------------- .text.triton_poi_fused__native_batch_norm_legit_no_training_8 --------------------------
	.section	.text.triton_poi_fused__native_batch_norm_legit_no_training_8,"ax",@progbits
	.align	128
        .global         triton_poi_fused__native_batch_norm_legit_no_training_8
        .type           triton_poi_fused__native_batch_norm_legit_no_training_8,@function
        .size           triton_poi_fused__native_batch_norm_legit_no_training_8,(.L_x_1 - triton_poi_fused__native_batch_norm_legit_no_training_8)
        .other          triton_poi_fused__native_batch_norm_legit_no_training_8,@"STO_CUDA_ENTRY STV_DEFAULT"
triton_poi_fused__native_batch_norm_legit_no_training_8:
.text.triton_poi_fused__native_batch_norm_legit_no_training_8:
[----:B------:R-:W-:Y:S01]  /*0000*/  LDC R1, c[0x0][0x28] ;  /* 0x00000a00ff017b82 */ /* 0x000fe20000000800 */
[----:B------:R-:W1:Y:S07]  /*0010*/  S2R R0, SR_TID.X ;  /* 0x0000000000007919 */ /* 0x000e6e0000002100 */
[----:B------:R-:W2:Y:S01]  /*0020*/  LDC.64 R8, c[0x0][0x220] ;  /* 0x00008800ff087b82 */ /* 0x000ea20000000a00 */
[----:B------:R-:W-:Y:S01]  /*0030*/  ULDC.64 UR4, c[0x0][0x208] ;  /* 0x0000820000047ab9 */ /* 0x000fe20000000a00 */
[----:B------:R-:W3:Y:S06]  /*0040*/  S2R R5, SR_CTAID.X ;  /* 0x0000000000057919 */ /* 0x000eec0000002500 */
[----:B------:R-:W4:Y:S08]  /*0050*/  LDC.64 R16, c[0x0][0x218] ;  /* 0x00008600ff107b82 */ /* 0x000f300000000a00 */
[----:B------:R-:W5:Y:S08]  /*0060*/  LDC.64 R22, c[0x0][0x210] ;  /* 0x00008400ff167b82 */ /* 0x000f700000000a00 */
[----:B------:R-:W5:Y:S01]  /*0070*/  LDC.64 R20, c[0x0][0x228] ;  /* 0x00008a00ff147b82 */ /* 0x000f620000000a00 */
[----:B-1----:R-:W-:-:S07]  /*0080*/  SHF.L.U32 R0, R0, 0x2, RZ ;  /* 0x0000000200007819 */ /* 0x002fce00000006ff */
[----:B------:R-:W1:Y:S01]  /*0090*/  LDC.64 R24, c[0x0][0x230] ;  /* 0x00008c00ff187b82 */ /* 0x000e620000000a00 */
[----:B---3--:R-:W-:Y:S02]  /*00a0*/  SHF.R.S32.HI R3, RZ, 0x15, R5 ;  /* 0x00000015ff037819 */ /* 0x008fe40000011405 */
[----:B------:R-:W-:Y:S02]  /*00b0*/  LOP3.LUT R0, R0, 0x1fc, RZ, 0xc0, !PT ;  /* 0x000001fc00007812 */ /* 0x000fe400078ec0ff */
[----:B------:R-:W-:Y:S02]  /*00c0*/  SGXT R3, R3, 0x1 ;  /* 0x000000010303781a */ /* 0x000fe40000000200 */
[----:B------:R-:W-:-:S04]  /*00d0*/  LEA R0, R5, R0, 0xa ;  /* 0x0000000005007211 */ /* 0x000fc800078e50ff */
[----:B------:R-:W-:-:S04]  /*00e0*/  LEA.HI R3, R3, R0, RZ, 0x7 ;  /* 0x0000000003037211 */ /* 0x000fc800078f38ff */
[----:B------:R-:W-:-:S04]  /*00f0*/  LOP3.LUT R3, R3, 0xffffff80, RZ, 0xc0, !PT ;  /* 0xffffff8003037812 */ /* 0x000fc800078ec0ff */
[----:B------:R-:W-:-:S05]  /*0100*/  IADD3 R3, R0, -R3, RZ ;  /* 0x8000000300037210 */ /* 0x000fca0007ffe0ff */
[----:B--2---:R-:W-:-:S05]  /*0110*/  IMAD.WIDE R8, R3, 0x4, R8 ;  /* 0x0000000403087825 */ /* 0x004fca00078e0208 */
[----:B------:R-:W2:Y:S01]  /*0120*/  LDG.E.EL.128 R4, desc[UR4][R8.64] ;  /* 0x0000000408047981 */ /* 0x000ea2000c2e1d00 */
[----:B------:R-:W-:Y:S01]  /*0130*/  HFMA2.MMA R2, -RZ, RZ, 1.625, 0 ;  /* 0x3e800000ff027435 */ /* 0x000fe200000001ff */
[----:B----4-:R-:W-:-:S04]  /*0140*/  IMAD.WIDE R16, R3, 0x4, R16 ;  /* 0x0000000403107825 */ /* 0x010fc800078e0210 */
[----:B-----5:R-:W-:Y:S02]  /*0150*/  IMAD.WIDE R22, R0, 0x4, R22 ;  /* 0x0000000400167825 */ /* 0x020fe400078e0216 */
[----:B------:R-:W3:Y:S04]  /*0160*/  LDG.E.EL.128 R16, desc[UR4][R16.64] ;  /* 0x0000000410107981 */ /* 0x000ee8000c2e1d00 */
[----:B------:R-:W3:Y:S04]  /*0170*/  LDG.E.128 R8, desc[UR4][R22.64+0x800] ;  /* 0x0008000416087981 */ /* 0x000ee8000c1e1d00 */
[----:B------:R4:W5:Y:S01]  /*0180*/  LDG.E.128 R12, desc[UR4][R22.64] ;  /* 0x00000004160c7981 */ /* 0x000962000c1e1d00 */
[----:B0-----:R-:W-:-:S04]  /*0190*/  IMAD.WIDE R20, R3, 0x4, R20 ;  /* 0x0000000403147825 */ /* 0x001fc800078e0214 */
[----:B-1----:R-:W-:-:S06]  /*01a0*/  IMAD.WIDE R24, R3, 0x4, R24 ;  /* 0x0000000403187825 */ /* 0x002fcc00078e0218 */
[----:B------:R-:W3:Y:S01]  /*01b0*/  LDG.E.EL.128 R24, desc[UR4][R24.64] ;  /* 0x0000000418187981 */ /* 0x000ee2000c2e1d00 */
[----:B--2---:R-:W-:Y:S01]  /*01c0*/  FADD R5, R5, 9.9999997473787516356e-06 ;  /* 0x3727c5ac05057421 */ /* 0x004fe20000000000 */
[----:B------:R-:W-:Y:S01]  /*01d0*/  FADD R6, R6, 9.9999997473787516356e-06 ;  /* 0x3727c5ac06067421 */ /* 0x000fe20000000000 */
[----:B------:R-:W-:-:S04]  /*01e0*/  FADD R4, R4, 9.9999997473787516356e-06 ;  /* 0x3727c5ac04047421 */ /* 0x000fc80000000000 */
[----:B------:R-:W0:Y:S08]  /*01f0*/  MUFU.SQRT R5, R5 ;  /* 0x0000000500057308 */ /* 0x000e300000002000 */
[----:B------:R-:W1:Y:S01]  /*0200*/  MUFU.SQRT R6, R6 ;  /* 0x0000000600067308 */ /* 0x000e620000002000 */
[----:B0-----:R-:W-:-:S07]  /*0210*/  FSETP.GT.AND P1, PT, R5, 8.50705917302346158658e+37, PT ;  /* 0x7e8000000500780b */ /* 0x001fce0003f24000 */
[----:B------:R-:W0:Y:S01]  /*0220*/  MUFU.SQRT R4, R4 ;  /* 0x0000000400047308 */ /* 0x000e220000002000 */
[C---:B------:R-:W-:Y:S02]  /*0230*/  FSETP.GEU.AND P4, PT, R5.reuse, 1.175494350822287508e-38, PT ;  /* 0x008000000500780b */ /* 0x040fe40003f8e000 */
[C---:B-1----:R-:W-:Y:S02]  /*0240*/  FSETP.GT.AND P2, PT, R6.reuse, 8.50705917302346158658e+37, PT ;  /* 0x7e8000000600780b */ /* 0x042fe40003f44000 */
[----:B------:R-:W-:Y:S01]  /*0250*/  FSETP.GEU.AND P5, PT, R6, 1.175494350822287508e-38, PT ;  /* 0x008000000600780b */ /* 0x000fe20003fae000 */
[----:B------:R-:W-:Y:S01]  /*0260*/  @P1 FMUL R5, R5, 0.25 ;  /* 0x3e80000005051820 */ /* 0x000fe20000400000 */
[----:B----4-:R-:W-:Y:S02]  /*0270*/  FSEL R22, R2, 1, P1 ;  /* 0x3f80000002167808 */ /* 0x010fe40000800000 */
[----:B0-----:R-:W-:-:S05]  /*0280*/  FSETP.GT.AND P0, PT, R4, 8.50705917302346158658e+37, PT ;  /* 0x7e8000000400780b */ /* 0x001fca0003f04000 */
[----:B------:R-:W-:Y:S01]  /*0290*/  @!P4 FMUL R5, R5, 16777216 ;  /* 0x4b8000000505c820 */ /* 0x000fe20000400000 */
[----:B------:R-:W-:Y:S01]  /*02a0*/  FSETP.GEU.AND P3, PT, R4, 1.175494350822287508e-38, PT ;  /* 0x008000000400780b */ /* 0x000fe20003f6e000 */
[----:B------:R-:W-:-:S04]  /*02b0*/  @P2 FMUL R6, R6, 0.25 ;  /* 0x3e80000006062820 */ /* 0x000fc80000400000 */
[----:B------:R-:W-:Y:S01]  /*02c0*/  @!P5 FMUL R6, R6, 16777216 ;  /* 0x4b8000000606d820 */ /* 0x000fe20000400000 */
[----:B------:R-:W0:Y:S01]  /*02d0*/  MUFU.RCP R5, R5 ;  /* 0x0000000500057308 */ /* 0x000e220000001000 */
[----:B------:R-:W-:Y:S01]  /*02e0*/  FSEL R23, R2, 1, P2 ;  /* 0x3f80000002177808 */ /* 0x000fe20001000000 */
[----:B------:R-:W-:Y:S01]  /*02f0*/  @!P4 FMUL R22, R22, 16777216 ;  /* 0x4b8000001616c820 */ /* 0x000fe20000400000 */
[----:B------:R-:W-:-:S05]  /*0300*/  @P0 FMUL R4, R4, 0.25 ;  /* 0x3e80000004040820 */ /* 0x000fca0000400000 */
[----:B------:R-:W1:Y:S01]  /*0310*/  MUFU.RCP R6, R6 ;  /* 0x0000000600067308 */ /* 0x000e620000001000 */
[----:B------:R-:W-:Y:S01]  /*0320*/  @!P5 FMUL R23, R23, 16777216 ;  /* 0x4b8000001717d820 */ /* 0x000fe20000400000 */
[----:B------:R-:W-:Y:S01]  /*0330*/  @!P3 FMUL R4, R4, 16777216 ;  /* 0x4b8000000404b820 */ /* 0x000fe20000400000 */
[----:B0-----:R-:W-:-:S05]  /*0340*/  FMUL R5, R5, R22 ;  /* 0x0000001605057220 */ /* 0x001fca0000400000 */
[----:B------:R-:W0:Y:S01]  /*0350*/  MUFU.RCP R4, R4 ;  /* 0x0000000400047308 */ /* 0x000e220000001000 */
[----:B-1----:R-:W-:Y:S02]  /*0360*/  FMUL R6, R6, R23 ;  /* 0x0000001706067220 */ /* 0x002fe40000400000 */
[----:B------:R-:W2:Y:S01]  /*0370*/  LDG.E.EL.128 R20, desc[UR4][R20.64] ;  /* 0x0000000414147981 */ /* 0x000ea2000c2e1d00 */
[----:B------:R-:W-:-:S05]  /*0380*/  FSEL R3, R2, 1, P0 ;  /* 0x3f80000002037808 */ /* 0x000fca0000000000 */
[----:B------:R-:W-:-:S04]  /*0390*/  @!P3 FMUL R3, R3, 16777216 ;  /* 0x4b8000000303b820 */ /* 0x000fc80000400000 */
[----:B0-----:R-:W-:Y:S01]  /*03a0*/  FMUL R4, R4, R3 ;  /* 0x0000000304047220 */ /* 0x001fe20000400000 */
[----:B------:R-:W-:-:S04]  /*03b0*/  FADD R3, R7, 9.9999997473787516356e-06 ;  /* 0x3727c5ac07037421 */ /* 0x000fc80000000000 */
[----:B------:R-:W0:Y:S02]  /*03c0*/  MUFU.SQRT R29, R3 ;  /* 0x00000003001d7308 */ /* 0x000e240000002000 */
[C---:B0-----:R-:W-:Y:S02]  /*03d0*/  FSETP.GT.AND P0, PT, R29.reuse, 8.50705917302346158658e+37, PT ;  /* 0x7e8000001d00780b */ /* 0x041fe40003f04000 */
[----:B------:R-:W-:-:S11]  /*03e0*/  FSETP.GEU.AND P1, PT, R29, 1.175494350822287508e-38, PT ;  /* 0x008000001d00780b */ /* 0x000fd60003f2e000 */
[----:B------:R-:W-:-:S04]  /*03f0*/  @P0 FMUL R29, R29, 0.25 ;  /* 0x3e8000001d1d0820 */ /* 0x000fc80000400000 */
[----:B------:R-:W-:-:S04]  /*0400*/  @!P1 FMUL R29, R29, 16777216 ;  /* 0x4b8000001d1d9820 */ /* 0x000fc80000400000 */
[----:B------:R-:W0:Y:S01]  /*0410*/  MUFU.RCP R7, R29 ;  /* 0x0000001d00077308 */ /* 0x000e220000001000 */
[----:B------:R-:W-:-:S05]  /*0420*/  FSEL R2, R2, 1, P0 ;  /* 0x3f80000002027808 */ /* 0x000fca0000000000 */
[----:B------:R-:W-:-:S04]  /*0430*/  @!P1 FMUL R2, R2, 16777216 ;  /* 0x4b80000002029820 */ /* 0x000fc80000400000 */
[----:B0-----:R-:W-:Y:S02]  /*0440*/  FMUL R7, R7, R2 ;  /* 0x0000000207077220 */ /* 0x001fe40000400000 */
[----:B------:R-:W0:Y:S01]  /*0450*/  LDC.64 R2, c[0x0][0x238] ;  /* 0x00008e00ff027b82 */ /* 0x000e220000000a00 */
[--C-:B---3--:R-:W-:Y:S01]  /*0460*/  FADD R28, R11, -R19.reuse ;  /* 0x800000130b1c7221 */ /* 0x108fe20000000000 */
[----:B------:R-:W-:Y:S01]  /*0470*/  FADD R11, R10, -R18 ;  /* 0x800000120a0b7221 */ /* 0x000fe20000000000 */
[--C-:B------:R-:W-:Y:S01]  /*0480*/  FADD R10, R8, -R16.reuse ;  /* 0x80000010080a7221 */ /* 0x100fe20000000000 */
[----:B-----5:R-:W-:Y:S01]  /*0490*/  FADD R15, R15, -R19 ;  /* 0x800000130f0f7221 */ /* 0x020fe20000000000 */
[----:B------:R-:W-:Y:S01]  /*04a0*/  FADD R16, R12, -R16 ;  /* 0x800000100c107221 */ /* 0x000fe20000000000 */
[----:B------:R-:W-:Y:S01]  /*04b0*/  FADD R19, R14, -R18 ;  /* 0x800000120e137221 */ /* 0x000fe20000000000 */
[--C-:B------:R-:W-:Y:S01]  /*04c0*/  FADD R12, R13, -R17.reuse ;  /* 0x800000110d0c7221 */ /* 0x100fe20000000000 */
[----:B------:R-:W-:Y:S01]  /*04d0*/  FADD R8, R9, -R17 ;  /* 0x8000001109087221 */ /* 0x000fe20000000000 */
[-C--:B------:R-:W-:Y:S01]  /*04e0*/  FMUL R9, R10, R4.reuse ;  /* 0x000000040a097220 */ /* 0x080fe20000400000 */
[----:B------:R-:W-:Y:S01]  /*04f0*/  FMUL R13, R16, R4 ;  /* 0x00000004100d7220 */ /* 0x000fe20000400000 */
[----:B------:R-:W-:Y:S01]  /*0500*/  FMUL R12, R12, R5 ;  /* 0x000000050c0c7220 */ /* 0x000fe20000400000 */
[-C--:B------:R-:W-:Y:S01]  /*0510*/  FMUL R19, R19, R6.reuse ;  /* 0x0000000613137220 */ /* 0x080fe20000400000 */
[----:B------:R-:W-:Y:S01]  /*0520*/  FMUL R10, R15, R7 ;  /* 0x000000070f0a7220 */ /* 0x000fe20000400000 */
[----:B------:R-:W-:Y:S01]  /*0530*/  FMUL R8, R8, R5 ;  /* 0x0000000508087220 */ /* 0x000fe20000400000 */
[----:B------:R-:W-:Y:S01]  /*0540*/  FMUL R11, R11, R6 ;  /* 0x000000060b0b7220 */ /* 0x000fe20000400000 */
[----:B------:R-:W-:Y:S01]  /*0550*/  FMUL R28, R28, R7 ;  /* 0x000000071c1c7220 */ /* 0x000fe20000400000 */
[----:B0-----:R-:W-:-:S04]  /*0560*/  IMAD.WIDE R2, R0, 0x4, R2 ;  /* 0x0000000400027825 */ /* 0x001fc800078e0202 */
[----:B--2---:R-:W-:Y:S01]  /*0570*/  FFMA R4, R20, R13, R24 ;  /* 0x0000000d14047223 */ /* 0x004fe20000000018 */
[----:B------:R-:W-:Y:S01]  /*0580*/  FFMA R5, R21, R12, R25 ;  /* 0x0000000c15057223 */ /* 0x000fe20000000019 */
[----:B------:R-:W-:Y:S01]  /*0590*/  FFMA R6, R22, R19, R26 ;  /* 0x0000001316067223 */ /* 0x000fe2000000001a */
[----:B------:R-:W-:Y:S01]  /*05a0*/  FFMA R7, R23, R10, R27 ;  /* 0x0000000a17077223 */ /* 0x000fe2000000001b */
[----:B------:R-:W-:Y:S01]  /*05b0*/  FFMA R20, R20, R9, R24 ;  /* 0x0000000914147223 */ /* 0x000fe20000000018 */
[----:B------:R-:W-:Y:S01]  /*05c0*/  FFMA R21, R21, R8, R25 ;  /* 0x0000000815157223 */ /* 0x000fe20000000019 */
[----:B------:R-:W-:Y:S01]  /*05d0*/  FFMA R22, R22, R11, R26 ;  /* 0x0000000b16167223 */ /* 0x000fe2000000001a */
[----:B------:R-:W-:Y:S01]  /*05e0*/  FFMA R23, R23, R28, R27 ;  /* 0x0000001c17177223 */ /* 0x000fe2000000001b */
[----:B------:R-:W-:Y:S04]  /*05f0*/  STG.E.128 desc[UR4][R2.64], R4 ;  /* 0x0000000402007986 */ /* 0x000fe8000c101d04 */
[----:B------:R-:W-:Y:S01]  /*0600*/  STG.E.128 desc[UR4][R2.64+0x800], R20 ;  /* 0x0008001402007986 */ /* 0x000fe2000c101d04 */
[----:B------:R-:W-:Y:S05]  /*0610*/  EXIT ;  /* 0x000000000000794d */ /* 0x000fea0003800000 */
.L_x_0:
[----:B------:R-:W-:-:S00]  /*0620*/  BRA `(.L_x_0) ;  /* 0xfffffffc00fc7947 */ /* 0x000fc0000383ffff */
[----:B------:R-:W-:-:S00]  /*0630*/  NOP ;  /* 0x0000000000007918 */ /* 0x000fc00000000000 */
        /* <DEDUP_REMOVED lines=12> */
.L_x_1:


//--------------------- .nv.global.init           --------------------------
	.section	.nv.global.init,"aw",@progbits
.nv.global.init:
	.type		_$_str,@object
	.size		_$_str,(_$_str_$_2 - _$_str)
_$_str:
        /*0000*/ 	.byte	0x5f, 0x5f, 0x43, 0x55, 0x44, 0x41, 0x5f, 0x46, 0x54, 0x5a, 0x00
	.type		_$_str_$_2,@object
	.size		_$_str_$_2,(.L_1 - _$_str_$_2)
_$_str_$_2:
        /*000b*/ 	.byte	0x5f, 0x5f, 0x43, 0x55, 0x44, 0x41, 0x5f, 0x50, 0x52, 0x45, 0x43, 0x5f, 0x53, 0x51, 0x52, 0x54
        /*001b*/ 	.byte	0x00
.L_1:


//--------------------- .nv.constant0.triton_poi_fused__native_batch_norm_legit_no_training_8 --------------------------
	.section	.nv.constant0.triton_poi_fused__native_batch_norm_legit_no_training_8,"a",@progbits
	.sectionflags	@""
	.align	4
.nv.constant0.triton_poi_fused__native_batch_norm_legit_no_training_8:
	.zero		580
